//
// Generated by NVIDIA NVVM Compiler
//
// Compiler Build ID: CL-36424714
// Cuda compilation tools, release 13.0, V13.0.88
// Based on NVVM 20.0.0
//

.version 9.0
.target sm_100
.address_size 64

	// .globl	_Z4gemmPiS_S_iii
// _ZZ4gemmPiS_S_iiiE2sa has been demoted
// _ZZ4gemmPiS_S_iiiE2sb has been demoted

.visible .entry _Z4gemmPiS_S_iii(
	.param .u64 .ptr .align 1 _Z4gemmPiS_S_iii_param_0,
	.param .u64 .ptr .align 1 _Z4gemmPiS_S_iii_param_1,
	.param .u64 .ptr .align 1 _Z4gemmPiS_S_iii_param_2,
	.param .u32 _Z4gemmPiS_S_iii_param_3,
	.param .u32 _Z4gemmPiS_S_iii_param_4,
	.param .u32 _Z4gemmPiS_S_iii_param_5
)
{
	.reg .pred 	%p<26>;
	.reg .b32 	%r<248>;
	.reg .b64 	%rd<27>;
	// demoted variable
	.shared .align 4 .b8 _ZZ4gemmPiS_S_iiiE2sa[1024];
	// demoted variable
	.shared .align 4 .b8 _ZZ4gemmPiS_S_iiiE2sb[1024];
	ld.param.u64 	%rd4, [_Z4gemmPiS_S_iii_param_0];
	ld.param.u64 	%rd5, [_Z4gemmPiS_S_iii_param_1];
	ld.param.u32 	%r39, [_Z4gemmPiS_S_iii_param_3];
	ld.param.u32 	%r40, [_Z4gemmPiS_S_iii_param_4];
	ld.param.u32 	%r41, [_Z4gemmPiS_S_iii_param_5];
	cvta.to.global.u64 	%rd1, %rd5;
	cvta.to.global.u64 	%rd2, %rd4;
	mov.u32 	%r1, %tid.x;
	mov.u32 	%r2, %tid.y;
	mov.u32 	%r43, %ctaid.y;
	mov.u32 	%r44, %ntid.y;
	mad.lo.s32 	%r3, %r43, %r44, %r2;
	mov.u32 	%r45, %ctaid.x;
	mov.u32 	%r46, %ntid.x;
	mad.lo.s32 	%r4, %r45, %r46, %r1;
	setp.lt.s32 	%p1, %r40, -14;
	mov.b32 	%r247, 0;
	@%p1 bra 	$L__BB0_19;
	add.s32 	%r49, %r40, -1;
	shr.s32 	%r50, %r49, 31;
	shr.u32 	%r51, %r50, 28;
	add.s32 	%r52, %r49, %r51;
	shr.s32 	%r5, %r52, 4;
	mul.lo.s32 	%r6, %r40, %r3;
	shl.b32 	%r53, %r2, 6;
	mov.u32 	%r54, _ZZ4gemmPiS_S_iiiE2sa;
	add.s32 	%r7, %r54, %r53;
	mov.u32 	%r55, _ZZ4gemmPiS_S_iiiE2sb;
	add.s32 	%r56, %r55, %r53;
	shl.b32 	%r57, %r1, 2;
	add.s32 	%r8, %r56, %r57;
	setp.lt.s32 	%p2, %r40, 17;
	mov.b32 	%r245, 0;
	mov.u32 	%r247, %r245;
	@%p2 bra 	$L__BB0_13;
	add.s32 	%r9, %r5, 1;
	and.b32  	%r60, %r9, 2147483646;
	neg.s32 	%r242, %r60;
	add.s32 	%r61, %r2, 16;
	mad.lo.s32 	%r239, %r41, %r61, %r4;
	mad.lo.s32 	%r238, %r2, %r41, %r4;
	add.s32 	%r236, %r1, %r6;
	mov.b32 	%r247, 0;
	mov.b32 	%r241, 16;
	cvt.u64.u32 	%rd10, %r6;
	cvt.u64.u32 	%rd11, %r1;
	mov.u32 	%r237, %r1;
	mov.u32 	%r240, %r2;
$L__BB0_3:
	setp.ge.s32 	%p3, %r3, %r39;
	setp.ge.s32 	%p4, %r237, %r40;
	or.pred  	%p5, %p3, %p4;
	@%p5 bra 	$L__BB0_5;
	mul.wide.u32 	%rd6, %r236, 4;
	add.s64 	%rd7, %rd2, %rd6;
	ld.global.u32 	%r62, [%rd7];
	shl.b32 	%r63, %r1, 2;
	add.s32 	%r64, %r7, %r63;
	st.shared.u32 	[%r64], %r62;
$L__BB0_5:
	setp.ge.s32 	%p6, %r4, %r41;
	setp.ge.s32 	%p7, %r240, %r40;
	or.pred  	%p8, %p6, %p7;
	@%p8 bra 	$L__BB0_7;
	mul.wide.s32 	%rd8, %r238, 4;
	add.s64 	%rd9, %rd1, %rd8;
	ld.global.u32 	%r65, [%rd9];
	st.shared.u32 	[%r8], %r65;
$L__BB0_7:
	bar.sync 	0;
	ld.shared.u32 	%r66, [%r7];
	shl.b32 	%r67, %r1, 2;
	mov.u32 	%r68, _ZZ4gemmPiS_S_iiiE2sb;
	add.s32 	%r69, %r68, %r67;
	ld.shared.u32 	%r70, [%r69];
	mad.lo.s32 	%r71, %r70, %r66, %r247;
	ld.shared.u32 	%r72, [%r7+4];
	ld.shared.u32 	%r73, [%r69+64];
	mad.lo.s32 	%r74, %r73, %r72, %r71;
	ld.shared.u32 	%r75, [%r7+8];
	ld.shared.u32 	%r76, [%r69+128];
	mad.lo.s32 	%r77, %r76, %r75, %r74;
	ld.shared.u32 	%r78, [%r7+12];
	ld.shared.u32 	%r79, [%r69+192];
	mad.lo.s32 	%r80, %r79, %r78, %r77;
	ld.shared.u32 	%r81, [%r7+16];
	ld.shared.u32 	%r82, [%r69+256];
	mad.lo.s32 	%r83, %r82, %r81, %r80;
	ld.shared.u32 	%r84, [%r7+20];
	ld.shared.u32 	%r85, [%r69+320];
	mad.lo.s32 	%r86, %r85, %r84, %r83;
	ld.shared.u32 	%r87, [%r7+24];
	ld.shared.u32 	%r88, [%r69+384];
	mad.lo.s32 	%r89, %r88, %r87, %r86;
	ld.shared.u32 	%r90, [%r7+28];
	ld.shared.u32 	%r91, [%r69+448];
	mad.lo.s32 	%r92, %r91, %r90, %r89;
	ld.shared.u32 	%r93, [%r7+32];
	ld.shared.u32 	%r94, [%r69+512];
	mad.lo.s32 	%r95, %r94, %r93, %r92;
	ld.shared.u32 	%r96, [%r7+36];
	ld.shared.u32 	%r97, [%r69+576];
	mad.lo.s32 	%r98, %r97, %r96, %r95;
	ld.shared.u32 	%r99, [%r7+40];
	ld.shared.u32 	%r100, [%r69+640];
	mad.lo.s32 	%r101, %r100, %r99, %r98;
	ld.shared.u32 	%r102, [%r7+44];
	ld.shared.u32 	%r103, [%r69+704];
	mad.lo.s32 	%r104, %r103, %r102, %r101;
	ld.shared.u32 	%r105, [%r7+48];
	ld.shared.u32 	%r106, [%r69+768];
	mad.lo.s32 	%r107, %r106, %r105, %r104;
	ld.shared.u32 	%r108, [%r7+52];
	ld.shared.u32 	%r109, [%r69+832];
	mad.lo.s32 	%r110, %r109, %r108, %r107;
	ld.shared.u32 	%r111, [%r7+56];
	ld.shared.u32 	%r112, [%r69+896];
	mad.lo.s32 	%r113, %r112, %r111, %r110;
	ld.shared.u32 	%r114, [%r7+60];
	ld.shared.u32 	%r115, [%r69+960];
	mad.lo.s32 	%r22, %r115, %r114, %r113;
	bar.sync 	0;
	add.s32 	%r116, %r237, 16;
	setp.ge.s32 	%p10, %r116, %r40;
	or.pred  	%p11, %p3, %p10;
	@%p11 bra 	$L__BB0_9;
	add.s32 	%r117, %r241, -16;
	cvt.s64.s32 	%rd12, %r117;
	add.s64 	%rd13, %rd12, %rd11;
	add.s64 	%rd14, %rd13, %rd10;
	shl.b64 	%rd15, %rd14, 2;
	add.s64 	%rd16, %rd2, %rd15;
	ld.global.u32 	%r118, [%rd16+64];
	shl.b32 	%r119, %r1, 2;
	add.s32 	%r120, %r7, %r119;
	st.shared.u32 	[%r120], %r118;
$L__BB0_9:
	add.s32 	%r121, %r240, 16;
	setp.ge.s32 	%p13, %r121, %r40;
	or.pred  	%p14, %p6, %p13;
	@%p14 bra 	$L__BB0_11;
	mul.wide.s32 	%rd17, %r239, 4;
	add.s64 	%rd18, %rd1, %rd17;
	ld.global.u32 	%r122, [%rd18];
	st.shared.u32 	[%r8], %r122;
$L__BB0_11:
	bar.sync 	0;
	ld.shared.u32 	%r123, [%r7];
	shl.b32 	%r124, %r1, 2;
	mov.u32 	%r125, _ZZ4gemmPiS_S_iiiE2sb;
	add.s32 	%r126, %r125, %r124;
	ld.shared.u32 	%r127, [%r126];
	mad.lo.s32 	%r128, %r127, %r123, %r22;
	ld.shared.u32 	%r129, [%r7+4];
	ld.shared.u32 	%r130, [%r126+64];
	mad.lo.s32 	%r131, %r130, %r129, %r128;
	ld.shared.u32 	%r132, [%r7+8];
	ld.shared.u32 	%r133, [%r126+128];
	mad.lo.s32 	%r134, %r133, %r132, %r131;
	ld.shared.u32 	%r135, [%r7+12];
	ld.shared.u32 	%r136, [%r126+192];
	mad.lo.s32 	%r137, %r136, %r135, %r134;
	ld.shared.u32 	%r138, [%r7+16];
	ld.shared.u32 	%r139, [%r126+256];
	mad.lo.s32 	%r140, %r139, %r138, %r137;
	ld.shared.u32 	%r141, [%r7+20];
	ld.shared.u32 	%r142, [%r126+320];
	mad.lo.s32 	%r143, %r142, %r141, %r140;
	ld.shared.u32 	%r144, [%r7+24];
	ld.shared.u32 	%r145, [%r126+384];
	mad.lo.s32 	%r146, %r145, %r144, %r143;
	ld.shared.u32 	%r147, [%r7+28];
	ld.shared.u32 	%r148, [%r126+448];
	mad.lo.s32 	%r149, %r148, %r147, %r146;
	ld.shared.u32 	%r150, [%r7+32];
	ld.shared.u32 	%r151, [%r126+512];
	mad.lo.s32 	%r152, %r151, %r150, %r149;
	ld.shared.u32 	%r153, [%r7+36];
	ld.shared.u32 	%r154, [%r126+576];
	mad.lo.s32 	%r155, %r154, %r153, %r152;
	ld.shared.u32 	%r156, [%r7+40];
	ld.shared.u32 	%r157, [%r126+640];
	mad.lo.s32 	%r158, %r157, %r156, %r155;
	ld.shared.u32 	%r159, [%r7+44];
	ld.shared.u32 	%r160, [%r126+704];
	mad.lo.s32 	%r161, %r160, %r159, %r158;
	ld.shared.u32 	%r162, [%r7+48];
	ld.shared.u32 	%r163, [%r126+768];
	mad.lo.s32 	%r164, %r163, %r162, %r161;
	ld.shared.u32 	%r165, [%r7+52];
	ld.shared.u32 	%r166, [%r126+832];
	mad.lo.s32 	%r167, %r166, %r165, %r164;
	ld.shared.u32 	%r168, [%r7+56];
	ld.shared.u32 	%r169, [%r126+896];
	mad.lo.s32 	%r170, %r169, %r168, %r167;
	ld.shared.u32 	%r171, [%r7+60];
	ld.shared.u32 	%r172, [%r126+960];
	mad.lo.s32 	%r247, %r172, %r171, %r170;
	bar.sync 	0;
	add.s32 	%r242, %r242, 2;
	add.s32 	%r241, %r241, 32;
	add.s32 	%r240, %r240, 32;
	shl.b32 	%r173, %r41, 5;
	add.s32 	%r239, %r239, %r173;
	add.s32 	%r238, %r238, %r173;
	add.s32 	%r237, %r237, 32;
	add.s32 	%r236, %r236, 32;
	setp.ne.s32 	%p15, %r242, 0;
	@%p15 bra 	$L__BB0_3;
	shl.b32 	%r174, %r9, 4;
	and.b32  	%r245, %r174, -32;
$L__BB0_13:
	and.b32  	%r175, %r5, 1;
	setp.eq.b32 	%p16, %r175, 1;
	@%p16 bra 	$L__BB0_19;
	setp.ge.s32 	%p17, %r3, %r39;
	add.s32 	%r35, %r245, %r1;
	setp.ge.s32 	%p18, %r35, %r40;
	or.pred  	%p19, %p17, %p18;
	@%p19 bra 	$L__BB0_16;
	add.s32 	%r177, %r35, %r6;
	mul.wide.s32 	%rd19, %r177, 4;
	add.s64 	%rd20, %rd2, %rd19;
	ld.global.u32 	%r178, [%rd20];
	mov.u32 	%r179, %tid.x;
	shl.b32 	%r180, %r179, 2;
	add.s32 	%r181, %r7, %r180;
	st.shared.u32 	[%r181], %r178;
$L__BB0_16:
	setp.ge.s32 	%p20, %r4, %r41;
	add.s32 	%r36, %r245, %r2;
	setp.ge.s32 	%p21, %r36, %r40;
	or.pred  	%p22, %p20, %p21;
	@%p22 bra 	$L__BB0_18;
	mad.lo.s32 	%r182, %r36, %r41, %r4;
	mul.wide.s32 	%rd21, %r182, 4;
	add.s64 	%rd22, %rd1, %rd21;
	ld.global.u32 	%r183, [%rd22];
	st.shared.u32 	[%r8], %r183;
$L__BB0_18:
	bar.sync 	0;
	ld.shared.u32 	%r184, [%r7];
	mov.u32 	%r185, %tid.x;
	shl.b32 	%r186, %r185, 2;
	mov.u32 	%r187, _ZZ4gemmPiS_S_iiiE2sb;
	add.s32 	%r188, %r187, %r186;
	ld.shared.u32 	%r189, [%r188];
	mad.lo.s32 	%r190, %r189, %r184, %r247;
	ld.shared.u32 	%r191, [%r7+4];
	ld.shared.u32 	%r192, [%r188+64];
	mad.lo.s32 	%r193, %r192, %r191, %r190;
	ld.shared.u32 	%r194, [%r7+8];
	ld.shared.u32 	%r195, [%r188+128];
	mad.lo.s32 	%r196, %r195, %r194, %r193;
	ld.shared.u32 	%r197, [%r7+12];
	ld.shared.u32 	%r198, [%r188+192];
	mad.lo.s32 	%r199, %r198, %r197, %r196;
	ld.shared.u32 	%r200, [%r7+16];
	ld.shared.u32 	%r201, [%r188+256];
	mad.lo.s32 	%r202, %r201, %r200, %r199;
	ld.shared.u32 	%r203, [%r7+20];
	ld.shared.u32 	%r204, [%r188+320];
	mad.lo.s32 	%r205, %r204, %r203, %r202;
	ld.shared.u32 	%r206, [%r7+24];
	ld.shared.u32 	%r207, [%r188+384];
	mad.lo.s32 	%r208, %r207, %r206, %r205;
	ld.shared.u32 	%r209, [%r7+28];
	ld.shared.u32 	%r210, [%r188+448];
	mad.lo.s32 	%r211, %r210, %r209, %r208;
	ld.shared.u32 	%r212, [%r7+32];
	ld.shared.u32 	%r213, [%r188+512];
	mad.lo.s32 	%r214, %r213, %r212, %r211;
	ld.shared.u32 	%r215, [%r7+36];
	ld.shared.u32 	%r216, [%r188+576];
	mad.lo.s32 	%r217, %r216, %r215, %r214;
	ld.shared.u32 	%r218, [%r7+40];
	ld.shared.u32 	%r219, [%r188+640];
	mad.lo.s32 	%r220, %r219, %r218, %r217;
	ld.shared.u32 	%r221, [%r7+44];
	ld.shared.u32 	%r222, [%r188+704];
	mad.lo.s32 	%r223, %r222, %r221, %r220;
	ld.shared.u32 	%r224, [%r7+48];
	ld.shared.u32 	%r225, [%r188+768];
	mad.lo.s32 	%r226, %r225, %r224, %r223;
	ld.shared.u32 	%r227, [%r7+52];
	ld.shared.u32 	%r228, [%r188+832];
	mad.lo.s32 	%r229, %r228, %r227, %r226;
	ld.shared.u32 	%r230, [%r7+56];
	ld.shared.u32 	%r231, [%r188+896];
	mad.lo.s32 	%r232, %r231, %r230, %r229;
	ld.shared.u32 	%r233, [%r7+60];
	ld.shared.u32 	%r234, [%r188+960];
	mad.lo.s32 	%r247, %r234, %r233, %r232;
	bar.sync 	0;
$L__BB0_19:
	setp.ge.s32 	%p23, %r3, %r39;
	setp.ge.s32 	%p24, %r4, %r41;
	or.pred  	%p25, %p23, %p24;
	@%p25 bra 	$L__BB0_21;
	ld.param.u64 	%rd26, [_Z4gemmPiS_S_iii_param_2];
	mad.lo.s32 	%r235, %r41, %r3, %r4;
	cvta.to.global.u64 	%rd23, %rd26;
	mul.wide.s32 	%rd24, %r235, 4;
	add.s64 	%rd25, %rd23, %rd24;
	st.global.u32 	[%rd25], %r247;
$L__BB0_21:
	ret;

}


// ===== COMPILED SASS (sm_100) =====

	.target	sm_100

	.elftype	@"ET_EXEC"


//--------------------- .note.nv.tkinfo           --------------------------
	.section	.note.nv.tkinfo,"",@"SHT_NOTE"
	.sectionflags	@"SHF_NOTE_NV_TKINFO"
	.tkinfo
        /*0018*/ 	.word	0x00000002
        /*0030*/ 	.string	""
        /*0030*/ 	.string	"ptxas"
        /*0030*/ 	.string	"Cuda compilation tools, release 13.0, V13.0.88"
        /*0030*/ 	.string	"Build cuda_13.0.r13.0/compiler.36424714_0"
        /*0030*/ 	.string	"-arch sm_100 -m 64 "



//--------------------- .note.nv.cuinfo           --------------------------
	.section	.note.nv.cuinfo,"",@"SHT_NOTE"
	.sectionflags	@"SHF_NOTE_NV_CUINFO"
        /*0018*/ 	.short	0x0002
        /*001a*/ 	.short	0x0064
        /*001c*/ 	.short	0x0082
	.zero		2


//--------------------- .nv.info                  --------------------------
	.section	.nv.info,"",@"SHT_CUDA_INFO"
	.align	4


	//----- nvinfo : EIATTR_REGCOUNT
	.align		4
        /*0000*/ 	.byte	0x04, 0x2f
        /*0002*/ 	.short	(.L_1 - .L_0)
	.align		4
.L_0:
        /*0004*/ 	.word	index@(_Z4gemmPiS_S_iii)
        /*0008*/ 	.word	0x00000020


	//----- nvinfo : EIATTR_FRAME_SIZE
	.align		4
.L_1:
        /*000c*/ 	.byte	0x04, 0x11
        /*000e*/ 	.short	(.L_3 - .L_2)
	.align		4
.L_2:
        /*0010*/ 	.word	index@(_Z4gemmPiS_S_iii)
        /*0014*/ 	.word	0x00000000


	//----- nvinfo : EIATTR_MIN_STACK_SIZE
	.align		4
.L_3:
        /*0018*/ 	.byte	0x04, 0x12
        /*001a*/ 	.short	(.L_5 - .L_4)
	.align		4
.L_4:
        /*001c*/ 	.word	index@(_Z4gemmPiS_S_iii)
        /*0020*/ 	.word	0x00000000
.L_5:


//--------------------- .nv.compat                --------------------------
	.section	.nv.compat,"",@"SHT_CUDA_COMPAT_INFO"
	.align	4
        /*0000*/ 	.byte	0x02, 0x09, 0x00, 0x00, 0x02, 0x02, 0x01, 0x00, 0x02, 0x05, 0x05, 0x00, 0x03, 0x07, 0x01, 0x01
        /*0010*/ 	.byte	0x02, 0x03, 0x00, 0x00, 0x02, 0x06, 0x01, 0x00, 0x04, 0x0b, 0x08, 0x00, 0x09, 0x00, 0x00, 0x00
        /*0020*/ 	.byte	0x00, 0x00, 0x00, 0x00


//--------------------- .nv.info._Z4gemmPiS_S_iii --------------------------
	.section	.nv.info._Z4gemmPiS_S_iii,"",@"SHT_CUDA_INFO"
	.sectionflags	@""
	.align	4


	//----- nvinfo : EIATTR_CUDA_API_VERSION
	.align		4
        /*0000*/ 	.byte	0x04, 0x37
        /*0002*/ 	.short	(.L_7 - .L_6)
.L_6:
        /*0004*/ 	.word	0x00000082


	//----- nvinfo : EIATTR_KPARAM_INFO
	.align		4
.L_7:
        /*0008*/ 	.byte	0x04, 0x17
        /*000a*/ 	.short	(.L_9 - .L_8)
.L_8:
        /*000c*/ 	.word	0x00000000
        /*0010*/ 	.short	0x0005
        /*0012*/ 	.short	0x0020
        /*0014*/ 	.byte	0x00, 0xf0, 0x11, 0x00


	//----- nvinfo : EIATTR_KPARAM_INFO
	.align		4
.L_9:
        /*0018*/ 	.byte	0x04, 0x17
        /*001a*/ 	.short	(.L_11 - .L_10)
.L_10:
        /*001c*/ 	.word	0x00000000
        /*0020*/ 	.short	0x0004
        /*0022*/ 	.short	0x001c
        /*0024*/ 	.byte	0x00, 0xf0, 0x11, 0x00


	//----- nvinfo : EIATTR_KPARAM_INFO
	.align		4
.L_11:
        /*0028*/ 	.byte	0x04, 0x17
        /*002a*/ 	.short	(.L_13 - .L_12)
.L_12:
        /*002c*/ 	.word	0x00000000
        /*0030*/ 	.short	0x0003
        /*0032*/ 	.short	0x0018
        /*0034*/ 	.byte	0x00, 0xf0, 0x11, 0x00


	//----- nvinfo : EIATTR_KPARAM_INFO
	.align		4
.L_13:
        /*0038*/ 	.byte	0x04, 0x17
        /*003a*/ 	.short	(.L_15 - .L_14)
.L_14:
        /*003c*/ 	.word	0x00000000
        /*0040*/ 	.short	0x0002
        /*0042*/ 	.short	0x0010
        /*0044*/ 	.byte	0x00, 0xf5, 0x21, 0x00


	//----- nvinfo : EIATTR_KPARAM_INFO
	.align		4
.L_15:
        /*0048*/ 	.byte	0x04, 0x17
        /*004a*/ 	.short	(.L_17 - .L_16)
.L_16:
        /*004c*/ 	.word	0x00000000
        /*0050*/ 	.short	0x0001
        /*0052*/ 	.short	0x0008
        /*0054*/ 	.byte	0x00, 0xf5, 0x21, 0x00


	//----- nvinfo : EIATTR_KPARAM_INFO
	.align		4
.L_17:
        /*0058*/ 	.byte	0x04, 0x17
        /*005a*/ 	.short	(.L_19 - .L_18)
.L_18:
        /*005c*/ 	.word	0x00000000
        /*0060*/ 	.short	0x0000
        /*0062*/ 	.short	0x0000
        /*0064*/ 	.byte	0x00, 0xf5, 0x21, 0x00


	//----- nvinfo : EIATTR_SPARSE_MMA_MASK
	.align		4
.L_19:
        /*0068*/ 	.byte	0x03, 0x50
        /*006a*/ 	.short	0x0000


	//----- nvinfo : EIATTR_MAXREG_COUNT
	.align		4
        /*006c*/ 	.byte	0x03, 0x1b
        /*006e*/ 	.short	0x00ff


	//----- nvinfo : EIATTR_NUM_BARRIERS
	.align		4
        /*0070*/ 	.byte	0x02, 0x4c
        /*0072*/ 	.byte	0x01
	.zero		1


	//----- nvinfo : EIATTR_MERCURY_ISA_VERSION
	.align		4
        /*0074*/ 	.byte	0x03, 0x5f
        /*0076*/ 	.short	0x0101


	//----- nvinfo : EIATTR_VRC_CTA_INIT_COUNT
	.align		4
        /*0078*/ 	.byte	0x02, 0x4a
	.zero		1
	.zero		1


	//----- nvinfo : EIATTR_EXIT_INSTR_OFFSETS
	.align		4
        /*007c*/ 	.byte	0x04, 0x1c
        /*007e*/ 	.short	(.L_21 - .L_20)


	//   ....[0]....
.L_20:
        /*0080*/ 	.word	0x00000eb0


	//   ....[1]....
        /*0084*/ 	.word	0x00000f00


	//----- nvinfo : EIATTR_CBANK_PARAM_SIZE
	.align		4
.L_21:
        /*0088*/ 	.byte	0x03, 0x19
        /*008a*/ 	.short	0x0024


	//----- nvinfo : EIATTR_PARAM_CBANK
	.align		4
        /*008c*/ 	.byte	0x04, 0x0a
        /*008e*/ 	.short	(.L_23 - .L_22)
	.align		4
.L_22:
        /*0090*/ 	.word	index@(.nv.constant0._Z4gemmPiS_S_iii)
        /*0094*/ 	.short	0x0380
        /*0096*/ 	.short	0x0024


	//----- nvinfo : EIATTR_SW_WAR
	.align		4
.L_23:
        /*0098*/ 	.byte	0x04, 0x36
        /*009a*/ 	.short	(.L_25 - .L_24)
.L_24:
        /*009c*/ 	.word	0x00000008
.L_25:


//--------------------- .nv.callgraph             --------------------------
	.section	.nv.callgraph,"",@"SHT_CUDA_CALLGRAPH"
	.align	4
	.sectionentsize	8
	.align		4
        /*0000*/ 	.word	0x00000000
	.align		4
        /*0004*/ 	.word	0xffffffff
	.align		4
        /*0008*/ 	.word	0x00000000
	.align		4
        /*000c*/ 	.word	0xfffffffe
	.align		4
        /*0010*/ 	.word	0x00000000
	.align		4
        /*0014*/ 	.word	0xfffffffd
	.align		4
        /*0018*/ 	.word	0x00000000
	.align		4
        /*001c*/ 	.word	0xfffffffc


//--------------------- .text._Z4gemmPiS_S_iii    --------------------------
	.section	.text._Z4gemmPiS_S_iii,"ax",@progbits
	.align	128
        .global         _Z4gemmPiS_S_iii
        .type           _Z4gemmPiS_S_iii,@function
        .size           _Z4gemmPiS_S_iii,(.L_x_4 - _Z4gemmPiS_S_iii)
        .other          _Z4gemmPiS_S_iii,@"STO_CUDA_ENTRY STV_DEFAULT"
_Z4gemmPiS_S_iii:
.text._Z4gemmPiS_S_iii:
[----:B------:R-:W-:Y:S01]  /*0000*/  LDC R1, c[0x0][0x37c] ;  /* 0x0000df00ff017b82 */ /* 0x000fe20000000800 */
[----:B------:R-:W0:Y:S01]  /*0010*/  S2R R0, SR_TID.Y ;  /* 0x0000000000007919 */ /* 0x000e220000002200 */
[----:B------:R-:W1:Y:S06]  /*0020*/  LDCU UR9, c[0x0][0x39c] ;  /* 0x00007380ff0977ac */ /* 0x000e6c0008000800 */
[----:B------:R-:W0:Y:S01]  /*0030*/  LDC R25, c[0x0][0x364] ;  /* 0x0000d900ff197b82 */ /* 0x000e220000000800 */
[----:B------:R-:W-:Y:S01]  /*0040*/  HFMA2 R21, -RZ, RZ, 0, 0 ;  /* 0x00000000ff157431 */ /* 0x000fe200000001ff */
[----:B------:R-:W2:Y:S01]  /*0050*/  S2R R2, SR_TID.X ;  /* 0x0000000000027919 */ /* 0x000ea20000002100 */
[----:B------:R-:W3:Y:S05]  /*0060*/  LDCU.64 UR10, c[0x0][0x358] ;  /* 0x00006b00ff0a77ac */ /* 0x000eea0008000a00 */
[----:B------:R-:W0:Y:S08]  /*0070*/  S2UR UR4, SR_CTAID.Y ;  /* 0x00000000000479c3 */ /* 0x000e300000002600 */
[----:B------:R-:W2:Y:S01]  /*0080*/  S2UR UR5, SR_CTAID.X ;  /* 0x00000000000579c3 */ /* 0x000ea20000002500 */
[----:B-1----:R-:W-:-:S07]  /*0090*/  UISETP.GE.AND UP0, UPT, UR9, -0xe, UPT ;  /* 0xfffffff20900788c */ /* 0x002fce000bf06270 */
[----:B------:R-:W2:Y:S01]  /*00a0*/  LDC R3, c[0x0][0x360] ;  /* 0x0000d800ff037b82 */ /* 0x000ea20000000800 */
[----:B0-----:R-:W-:Y:S02]  /*00b0*/  IMAD R25, R25, UR4, R0 ;  /* 0x0000000419197c24 */ /* 0x001fe4000f8e0200 */
[----:B--2---:R-:W-:Y:S01]  /*00c0*/  IMAD R24, R3, UR5, R2 ;  /* 0x0000000503187c24 */ /* 0x004fe2000f8e0202 */
[----:B---3--:R-:W-:Y:S06]  /*00d0*/  BRA.U !UP0, `(.L_x_0) ;  /* 0x0000000d08647547 */ /* 0x008fec000b800000 */
[----:B------:R-:W0:Y:S01]  /*00e0*/  S2UR UR8, SR_CgaCtaId ;  /* 0x00000000000879c3 */ /* 0x000e220000008800 */
[----:B------:R-:W-:Y:S01]  /*00f0*/  UMOV UR6, 0x400 ;  /* 0x0000040000067882 */ /* 0x000fe20000000000 */
[----:B------:R-:W-:Y:S02]  /*0100*/  UISETP.GE.AND UP0, UPT, UR9, 0x11, UPT ;  /* 0x000000110900788c */ /* 0x000fe4000bf06270 */
[----:B------:R-:W-:Y:S01]  /*0110*/  IMAD R23, R25, UR9, RZ ;  /* 0x0000000919177c24 */ /* 0x000fe2000f8e02ff */
[----:B------:R-:W-:Y:S01]  /*0120*/  UIADD3 UR7, UPT, UPT, UR6, 0x400, URZ ;  /* 0x0000040006077890 */ /* 0x000fe2000fffe0ff */
[----:B------:R-:W-:Y:S01]  /*0130*/  MOV R21, RZ ;  /* 0x000000ff00157202 */ /* 0x000fe20000000f00 */
[----:B------:R-:W-:-:S04]  /*0140*/  UIADD3 UR4, UPT, UPT, UR9, -0x1, URZ ;  /* 0xffffffff09047890 */ /* 0x000fc8000fffe0ff */
[----:B------:R-:W-:-:S04]  /*0150*/  USHF.R.S32.HI UR5, URZ, 0x1f, UR4 ;  /* 0x0000001fff057899 */ /* 0x000fc80008011404 */
[----:B------:R-:W-:-:S03]  /*0160*/  ULEA.HI UR5, UR5, UR4, URZ, 0x4 ;  /* 0x0000000405057291 */ /* 0x000fc6000f8f20ff */
[----:B------:R-:W-:Y:S01]  /*0170*/  UMOV UR4, URZ ;  /* 0x000000ff00047c82 */ /* 0x000fe20008000000 */
[----:B------:R-:W-:Y:S02]  /*0180*/  USHF.R.S32.HI UR5, URZ, 0x4, UR5 ;  /* 0x00000004ff057899 */ /* 0x000fe40008011405 */
[----:B0-----:R-:W-:Y:S02]  /*0190*/  ULEA UR7, UR8, UR7, 0x18 ;  /* 0x0000000708077291 */ /* 0x001fe4000f8ec0ff */
[----:B------:R-:W-:-:S04]  /*01a0*/  ULEA UR6, UR8, UR6, 0x18 ;  /* 0x0000000608067291 */ /* 0x000fc8000f8ec0ff */
[C---:B------:R-:W-:Y:S02]  /*01b0*/  LEA R17, R0.reuse, UR7, 0x6 ;  /* 0x0000000700117c11 */ /* 0x040fe4000f8e30ff */
[----:B------:R-:W-:Y:S02]  /*01c0*/  LEA R19, R0, UR6, 0x6 ;  /* 0x0000000600137c11 */ /* 0x000fe4000f8e30ff */
[----:B------:R-:W-:Y:S01]  /*01d0*/  LEA R17, R2, R17, 0x2 ;  /* 0x0000001102117211 */ /* 0x000fe200078e10ff */
[----:B------:R-:W-:Y:S06]  /*01e0*/  BRA.U !UP0, `(.L_x_1) ;  /* 0x0000000908287547 */ /* 0x000fec000b800000 */
[----:B------:R-:W0:Y:S01]  /*01f0*/  LDC R3, c[0x0][0x3a0] ;  /* 0x0000e800ff037b82 */ /* 0x000e220000000800 */
[----:B------:R-:W1:Y:S01]  /*0200*/  LDCU UR8, c[0x0][0x398] ;  /* 0x00007300ff0877ac */ /* 0x000e620008000800 */
[----:B------:R-:W-:Y:S01]  /*0210*/  IADD3 R9, PT, PT, R0, 0x10, RZ ;  /* 0x0000001000097810 */ /* 0x000fe20007ffe0ff */
[----:B------:R-:W-:Y:S01]  /*0220*/  HFMA2 R7, -RZ, RZ, 0, 9.5367431640625e-07 ;  /* 0x00000010ff077431 */ /* 0x000fe200000001ff */
[-C--:B------:R-:W-:Y:S01]  /*0230*/  IADD3 R16, PT, PT, R23, R2.reuse, RZ ;  /* 0x0000000217107210 */ /* 0x080fe20007ffe0ff */
[----:B------:R-:W2:Y:S01]  /*0240*/  LDCU UR7, c[0x0][0x3a0] ;  /* 0x00007400ff0777ac */ /* 0x000ea20008000800 */
[----:B------:R-:W-:Y:S02]  /*0250*/  MOV R21, RZ ;  /* 0x000000ff00157202 */ /* 0x000fe40000000f00 */
[----:B------:R-:W-:Y:S01]  /*0260*/  MOV R6, R2 ;  /* 0x0000000200067202 */ /* 0x000fe20000000f00 */
[----:B------:R-:W-:Y:S01]  /*0270*/  UIADD3 UR4, UPT, UPT, UR5, 0x1, URZ ;  /* 0x0000000105047890 */ /* 0x000fe2000fffe0ff */
[----:B------:R-:W-:Y:S01]  /*0280*/  MOV R5, R0 ;  /* 0x0000000000057202 */ /* 0x000fe20000000f00 */
[----:B------:R-:W3:Y:S02]  /*0290*/  LDCU UR9, c[0x0][0x39c] ;  /* 0x00007380ff0977ac */ /* 0x000ee40008000800 */
[----:B------:R-:W-:Y:S01]  /*02a0*/  ULOP3.LUT UR6, UR4, 0x7ffffffe, URZ, 0xc0, !UPT ;  /* 0x7ffffffe04067892 */ /* 0x000fe2000f8ec0ff */
[----:B-1----:R-:W-:-:S03]  /*02b0*/  ISETP.GE.AND P1, PT, R25, UR8, PT ;  /* 0x0000000819007c0c */ /* 0x002fc6000bf26270 */
[----:B------:R-:W-:Y:S01]  /*02c0*/  UIADD3 UR6, UPT, UPT, -UR6, URZ, URZ ;  /* 0x000000ff06067290 */ /* 0x000fe2000fffe1ff */
[--C-:B--2---:R-:W-:Y:S02]  /*02d0*/  IMAD R22, R9, UR7, R24.reuse ;  /* 0x0000000709167c24 */ /* 0x104fe4000f8e0218 */
[----:B------:R-:W-:-:S09]  /*02e0*/  IMAD R18, R0, UR7, R24 ;  /* 0x0000000700127c24 */ /* 0x000fd2000f8e0218 */
.L_x_2:
[----:B0-----:R-:W-:Y:S02]  /*02f0*/  ISETP.GE.AND P0, PT, R24, R3, PT ;  /* 0x000000031800720c */ /* 0x001fe40003f06270 */
[----:B---3--:R-:W-:Y:S02]  /*0300*/  ISETP.GE.OR P2, PT, R6, UR9, P1 ;  /* 0x0000000906007c0c */ /* 0x008fe40008f46670 */
[----:B------:R-:W-:-:S11]  /*0310*/  ISETP.GE.OR P3, PT, R5, UR9, P0 ;  /* 0x0000000905007c0c */ /* 0x000fd60008766670 */
[----:B------:R-:W0:Y:S08]  /*0320*/  @!P2 LDC.64 R10, c[0x0][0x380] ;  /* 0x0000e000ff0aab82 */ /* 0x000e300000000a00 */
[----:B------:R-:W1:Y:S01]  /*0330*/  @!P3 LDC.64 R8, c[0x0][0x388] ;  /* 0x0000e200ff08bb82 */ /* 0x000e620000000a00 */
[----:B0-----:R-:W-:-:S06]  /*0340*/  @!P2 IMAD.WIDE.U32 R10, R16, 0x4, R10 ;  /* 0x00000004100aa825 */ /* 0x001fcc00078e000a */
[----:B------:R-:W2:Y:S01]  /*0350*/  @!P2 LDG.E R10, desc[UR10][R10.64] ;  /* 0x0000000a0a0aa981 */ /* 0x000ea2000c1e1900 */
[----:B-1----:R-:W-:-:S05]  /*0360*/  @!P3 IMAD.WIDE R8, R18, 0x4, R8 ;  /* 0x000000041208b825 */ /* 0x002fca00078e0208 */
[----:B------:R-:W3:Y:S01]  /*0370*/  @!P3 LDG.E R20, desc[UR10][R8.64] ;  /* 0x0000000a0814b981 */ /* 0x000ee2000c1e1900 */
[----:B------:R-:W0:Y:S01]  /*0380*/  S2UR UR8, SR_CgaCtaId ;  /* 0x00000000000879c3 */ /* 0x000e220000008800 */
[----:B------:R-:W-:Y:S01]  /*0390*/  @!P2 LEA R29, R2, R19, 0x2 ;  /* 0x00000013021da211 */ /* 0x000fe200078e10ff */
[----:B------:R-:W-:Y:S02]  /*03a0*/  UMOV UR7, 0x400 ;  /* 0x0000040000077882 */ /* 0x000fe40000000000 */
[----:B------:R-:W-:-:S04]  /*03b0*/  UIADD3 UR7, UPT, UPT, UR7, 0x400, URZ ;  /* 0x0000040007077890 */ /* 0x000fc8000fffe0ff */
[----:B0-----:R-:W-:-:S06]  /*03c0*/  ULEA UR7, UR8, UR7, 0x18 ;  /* 0x0000000708077291 */ /* 0x001fcc000f8ec0ff */
[----:B------:R-:W-:Y:S01]  /*03d0*/  LEA R4, R2, UR7, 0x2 ;  /* 0x0000000702047c11 */ /* 0x000fe2000f8e10ff */
[----:B--2---:R-:W-:Y:S04]  /*03e0*/  @!P2 STS [R29], R10 ;  /* 0x0000000a1d00a388 */ /* 0x004fe80000000800 */
[----:B---3--:R-:W-:Y:S01]  /*03f0*/  @!P3 STS [R17], R20 ;  /* 0x000000141100b388 */ /* 0x008fe20000000800 */
[----:B------:R-:W-:Y:S06]  /*0400*/  BAR.SYNC.DEFER_BLOCKING 0x0 ;  /* 0x0000000000007b1d */ /* 0x000fec0000010000 */
[----:B------:R-:W-:Y:S04]  /*0410*/  LDS R11, [R4] ;  /* 0x00000000040b7984 */ /* 0x000fe80000000800 */
[----:B------:R-:W0:Y:S04]  /*0420*/  LDS.128 R12, [R19] ;  /* 0x00000000130c7984 */ /* 0x000e280000000c00 */
[----:B------:R-:W1:Y:S04]  /*0430*/  LDS R9, [R4+0x40] ;  /* 0x0000400004097984 */ /* 0x000e680000000800 */
[----:B------:R-:W2:Y:S04]  /*0440*/  LDS R27, [R4+0x80] ;  /* 0x00008000041b7984 */ /* 0x000ea80000000800 */
[----:B------:R-:W-:Y:S04]  /*0450*/  LDS R26, [R4+0x140] ;  /* 0x00014000041a7984 */ /* 0x000fe80000000800 */
[----:B------:R-:W-:Y:S04]  /*0460*/  LDS R20, [R4+0x1c0] ;  /* 0x0001c00004147984 */ /* 0x000fe80000000800 */
[----:B------:R-:W-:Y:S01]  /*0470*/  LDS R29, [R4+0x380] ;  /* 0x00038000041d7984 */ /* 0x000fe20000000800 */
[----:B0-----:R-:W-:-:S03]  /*0480*/  IMAD R8, R12, R11, R21 ;  /* 0x0000000b0c087224 */ /* 0x001fc600078e0215 */
[----:B------:R-:W0:Y:S01]  /*0490*/  LDS R12, [R4+0xc0] ;  /* 0x0000c000040c7984 */ /* 0x000e220000000800 */
[----:B-1----:R-:W-:-:S03]  /*04a0*/  IMAD R21, R9, R13, R8 ;  /* 0x0000000d09157224 */ /* 0x002fc600078e0208 */
[----:B------:R-:W-:Y:S04]  /*04b0*/  LDS R13, [R4+0x100] ;  /* 0x00010000040d7984 */ /* 0x000fe80000000800 */
[----:B------:R-:W1:Y:S01]  /*04c0*/  LDS.128 R8, [R19+0x10] ;  /* 0x0000100013087984 */ /* 0x000e620000000c00 */
[----:B--2---:R-:W-:-:S03]  /*04d0*/  IMAD R14, R27, R14, R21 ;  /* 0x0000000e1b0e7224 */ /* 0x004fc600078e0215 */
[----:B------:R-:W2:Y:S04]  /*04e0*/  LDS R21, [R4+0x180] ;  /* 0x0001800004157984 */ /* 0x000ea80000000800 */
[----:B------:R-:W-:Y:S01]  /*04f0*/  LDS R27, [R4+0x280] ;  /* 0x00028000041b7984 */ /* 0x000fe20000000800 */
[----:B0-----:R-:W-:-:S04]  /*0500*/  IMAD R12, R12, R15, R14 ;  /* 0x0000000f0c0c7224 */ /* 0x001fc800078e020e */
[----:B-1----:R-:W-:Y:S02]  /*0510*/  IMAD R8, R8, R13, R12 ;  /* 0x0000000d08087224 */ /* 0x002fe400078e020c */
[----:B------:R-:W-:Y:S02]  /*0520*/  LDS.128 R12, [R19+0x20] ;  /* 0x00002000130c7984 */ /* 0x000fe40000000c00 */
[----:B------:R-:W-:Y:S02]  /*0530*/  IMAD R8, R26, R9, R8 ;  /* 0x000000091a087224 */ /* 0x000fe400078e0208 */
[----:B------:R-:W0:Y:S02]  /*0540*/  LDS R9, [R4+0x200] ;  /* 0x0002000004097984 */ /* 0x000e240000000800 */
[----:B--2---:R-:W-:Y:S02]  /*0550*/  IMAD R21, R21, R10, R8 ;  /* 0x0000000a15157224 */ /* 0x004fe400078e0208 */
[----:B------:R-:W1:Y:S04]  /*0560*/  LDS R10, [R4+0x240] ;  /* 0x00024000040a7984 */ /* 0x000e680000000800 */
[----:B------:R-:W2:Y:S01]  /*0570*/  LDS R8, [R4+0x2c0] ;  /* 0x0002c00004087984 */ /* 0x000ea20000000800 */
[----:B------:R-:W-:Y:S01]  /*0580*/  IMAD R11, R20, R11, R21 ;  /* 0x0000000b140b7224 */ /* 0x000fe200078e0215 */
[----:B------:R-:W-:-:S04]  /*0590*/  IADD3 R20, PT, PT, R6, 0x10, RZ ;  /* 0x0000001006147810 */ /* 0x000fc80007ffe0ff */
[----:B------:R-:W-:-:S13]  /*05a0*/  ISETP.GE.OR P2, PT, R20, UR9, P1 ;  /* 0x0000000914007c0c */ /* 0x000fda0008f46670 */
[----:B------:R-:W3:Y:S01]  /*05b0*/  @!P2 LDC.64 R20, c[0x0][0x380] ;  /* 0x0000e000ff14ab82 */ /* 0x000ee20000000a00 */
[----:B0-----:R-:W-:-:S04]  /*05c0*/  IMAD R9, R12, R9, R11 ;  /* 0x000000090c097224 */ /* 0x001fc800078e020b */
[----:B-1----:R-:W-:-:S04]  /*05d0*/  IMAD R9, R10, R13, R9 ;  /* 0x0000000d0a097224 */ /* 0x002fc800078e0209 */
[----:B------:R-:W-:Y:S01]  /*05e0*/  IMAD R9, R27, R14, R9 ;  /* 0x0000000e1b097224 */ /* 0x000fe200078e0209 */
[----:B------:R-:W-:Y:S01]  /*05f0*/  IADD3 R13, PT, PT, R5, 0x10, RZ ;  /* 0x00000010050d7810 */ /* 0x000fe20007ffe0ff */
[----:B------:R-:W-:Y:S02]  /*0600*/  LDS R14, [R4+0x300] ;  /* 0x00030000040e7984 */ /* 0x000fe40000000800 */
[----:B--2---:R-:W-:Y:S01]  /*0610*/  IMAD R15, R8, R15, R9 ;  /* 0x0000000f080f7224 */ /* 0x004fe200078e0209 */
[----:B------:R-:W-:Y:S01]  /*0620*/  @!P2 IADD3 R12, PT, PT, R7, -0x10, RZ ;  /* 0xfffffff0070ca810 */ /* 0x000fe20007ffe0ff */
[----:B------:R-:W0:Y:S01]  /*0630*/  LDS.128 R8, [R19+0x30] ;  /* 0x0000300013087984 */ /* 0x000e220000000c00 */
[----:B------:R-:W-:Y:S02]  /*0640*/  ISETP.GE.OR P0, PT, R13, UR9, P0 ;  /* 0x000000090d007c0c */ /* 0x000fe40008706670 */
[----:B------:R-:W-:Y:S02]  /*0650*/  @!P2 SHF.R.S32.HI R13, RZ, 0x1f, R12 ;  /* 0x0000001fff0da819 */ /* 0x000fe4000001140c */
[----:B------:R-:W-:-:S04]  /*0660*/  @!P2 IADD3 R12, P3, P4, R23, R12, R2 ;  /* 0x0000000c170ca210 */ /* 0x000fc80007c7e002 */
[----:B------:R-:W-:Y:S02]  /*0670*/  @!P2 IADD3.X R13, PT, PT, RZ, R13, RZ, P3, P4 ;  /* 0x0000000dff0da210 */ /* 0x000fe40001fe84ff */
[----:B---3--:R-:W-:-:S04]  /*0680*/  @!P2 LEA R20, P3, R12, R20, 0x2 ;  /* 0x000000140c14a211 */ /* 0x008fc800078610ff */
[----:B------:R-:W-:Y:S02]  /*0690*/  @!P2 LEA.HI.X R21, R12, R21, R13, 0x2, P3 ;  /* 0x000000150c15a211 */ /* 0x000fe400018f140d */
[----:B------:R-:W1:Y:S01]  /*06a0*/  @!P0 LDC.64 R12, c[0x0][0x388] ;  /* 0x0000e200ff0c8b82 */ /* 0x000e620000000a00 */
[----:B0-----:R-:W-:Y:S02]  /*06b0*/  IMAD R14, R8, R14, R15 ;  /* 0x0000000e080e7224 */ /* 0x001fe400078e020f */
[----:B-1----:R-:W-:Y:S01]  /*06c0*/  @!P0 IMAD.WIDE R26, R22, 0x4, R12 ;  /* 0x00000004161a8825 */ /* 0x002fe200078e020c */
[----:B------:R-:W-:Y:S04]  /*06d0*/  LDS R8, [R4+0x3c0] ;  /* 0x0003c00004087984 */ /* 0x000fe80000000800 */
[----:B------:R-:W0:Y:S01]  /*06e0*/  LDS R12, [R4+0x340] ;  /* 0x00034000040c7984 */ /* 0x000e220000000800 */
[----:B------:R-:W-:Y:S06]  /*06f0*/  BAR.SYNC.DEFER_BLOCKING 0x0 ;  /* 0x0000000000007b1d */ /* 0x000fec0000010000 */
[----:B------:R-:W2:Y:S04]  /*0700*/  @!P2 LDG.E R20, desc[UR10][R20.64+0x40] ;  /* 0x0000400a1414a981 */ /* 0x000ea8000c1e1900 */
[----:B------:R1:W3:Y:S02]  /*0710*/  @!P0 LDG.E R26, desc[UR10][R26.64] ;  /* 0x0000000a1a1a8981 */ /* 0x0002e4000c1e1900 */
[----:B-1----:R-:W-:Y:S01]  /*0720*/  @!P2 LEA R27, R2, R19, 0x2 ;  /* 0x00000013021ba211 */ /* 0x002fe200078e10ff */
[----:B------:R-:W-:-:S04]  /*0730*/  UIADD3 UR6, UPT, UPT, UR6, 0x2, URZ ;  /* 0x0000000206067890 */ /* 0x000fc8000fffe0ff */
[----:B------:R-:W-:Y:S01]  /*0740*/  UISETP.NE.AND UP0, UPT, UR6, URZ, UPT ;  /* 0x000000ff0600728c */ /* 0x000fe2000bf05270 */
[----:B------:R-:W-:Y:S02]  /*0750*/  IADD3 R5, PT, PT, R5, 0x20, RZ ;  /* 0x0000002005057810 */ /* 0x000fe40007ffe0ff */
[----:B------:R-:W-:Y:S02]  /*0760*/  IADD3 R6, PT, PT, R6, 0x20, RZ ;  /* 0x0000002006067810 */ /* 0x000fe40007ffe0ff */
[----:B------:R-:W-:Y:S02]  /*0770*/  IADD3 R7, PT, PT, R7, 0x20, RZ ;  /* 0x0000002007077810 */ /* 0x000fe40007ffe0ff */
[----:B------:R-:W-:Y:S02]  /*0780*/  IADD3 R16, PT, PT, R16, 0x20, RZ ;  /* 0x0000002010107810 */ /* 0x000fe40007ffe0ff */
[C---:B------:R-:W-:Y:S02]  /*0790*/  LEA R18, R3.reuse, R18, 0x5 ;  /* 0x0000001203127211 */ /* 0x040fe400078e28ff */
[----:B------:R-:W-:Y:S01]  /*07a0*/  LEA R22, R3, R22, 0x5 ;  /* 0x0000001603167211 */ /* 0x000fe200078e28ff */
[----:B--2---:R0:W-:Y:S04]  /*07b0*/  @!P2 STS [R27], R20 ;  /* 0x000000141b00a388 */ /* 0x0041e80000000800 */
[----:B---3--:R-:W-:Y:S01]  /*07c0*/  @!P0 STS [R17], R26 ;  /* 0x0000001a11008388 */ /* 0x008fe20000000800 */
[----:B------:R-:W-:Y:S01]  /*07d0*/  BAR.SYNC.DEFER_BLOCKING 0x0 ;  /* 0x0000000000007b1d */ /* 0x000fe20000010000 */
[----:B0-----:R-:W-:-:S05]  /*07e0*/  IMAD R20, R12, R9, R14 ;  /* 0x000000090c147224 */ /* 0x001fca00078e020e */
[----:B------:R-:W-:Y:S04]  /*07f0*/  LDS R28, [R4] ;  /* 0x00000000041c7984 */ /* 0x000fe80000000800 */
[----:B------:R-:W0:Y:S04]  /*0800*/  LDS.128 R12, [R19] ;  /* 0x00000000130c7984 */ /* 0x000e280000000c00 */
[----:B------:R-:W1:Y:S04]  /*0810*/  LDS R9, [R4+0x40] ;  /* 0x0000400004097984 */ /* 0x000e680000000800 */
[----:B------:R-:W2:Y:S01]  /*0820*/  LDS R21, [R4+0x80] ;  /* 0x0000800004157984 */ /* 0x000ea20000000800 */
[----:B------:R-:W-:-:S03]  /*0830*/  IMAD R10, R29, R10, R20 ;  /* 0x0000000a1d0a7224 */ /* 0x000fc600078e0214 */
[----:B------:R-:W-:Y:S01]  /*0840*/  LDS R26, [R4+0x100] ;  /* 0x00010000041a7984 */ /* 0x000fe20000000800 */
[----:B------:R-:W-:-:S03]  /*0850*/  IMAD R11, R8, R11, R10 ;  /* 0x0000000b080b7224 */ /* 0x000fc600078e020a */
[----:B------:R-:W-:Y:S01]  /*0860*/  LDS R20, [R4+0x140] ;  /* 0x0001400004147984 */ /* 0x000fe20000000800 */
[----:B0-----:R-:W-:-:S03]  /*0870*/  IMAD R28, R12, R28, R11 ;  /* 0x0000001c0c1c7224 */ /* 0x001fc600078e020b */
[----:B------:R-:W0:Y:S01]  /*0880*/  LDS R12, [R4+0xc0] ;  /* 0x0000c000040c7984 */ /* 0x000e220000000800 */
[----:B-1----:R-:W-:-:S03]  /*0890*/  IMAD R13, R9, R13, R28 ;  /* 0x0000000d090d7224 */ /* 0x002fc600078e021c */
[----:B------:R-:W1:Y:S01]  /*08a0*/  LDS.128 R8, [R19+0x10] ;  /* 0x0000100013087984 */ /* 0x000e620000000c00 */
[----:B--2---:R-:W-:-:S03]  /*08b0*/  IMAD R13, R21, R14, R13 ;  /* 0x0000000e150d7224 */ /* 0x004fc600078e020d */
[----:B------:R-:W2:Y:S01]  /*08c0*/  LDS R21, [R4+0x180] ;  /* 0x0001800004157984 */ /* 0x000ea20000000800 */
[----:B0-----:R-:W-:-:S04]  /*08d0*/  IMAD R13, R12, R15, R13 ;  /* 0x0000000f0c0d7224 */ /* 0x001fc800078e020d */
[----:B-1----:R-:W-:Y:S02]  /*08e0*/  IMAD R13, R8, R26, R13 ;  /* 0x0000001a080d7224 */ /* 0x002fe400078e020d */
[----:B------:R-:W0:Y:S02]  /*08f0*/  LDS R8, [R4+0x1c0] ;  /* 0x0001c00004087984 */ /* 0x000e240000000800 */
[----:B------:R-:W-:Y:S02]  /*0900*/  IMAD R9, R20, R9, R13 ;  /* 0x0000000914097224 */ /* 0x000fe400078e020d */
[----:B------:R-:W-:Y:S04]  /*0910*/  LDS R26, [R4+0x200] ;  /* 0x00020000041a7984 */ /* 0x000fe80000000800 */
[----:B------:R-:W1:Y:S04]  /*0920*/  LDS.128 R12, [R19+0x20] ;  /* 0x00002000130c7984 */ /* 0x000e680000000c00 */
[----:B------:R-:W3:Y:S01]  /*0930*/  LDS R20, [R4+0x240] ;  /* 0x0002400004147984 */ /* 0x000ee20000000800 */
[----:B--2---:R-:W-:-:S03]  /*0940*/  IMAD R9, R21, R10, R9 ;  /* 0x0000000a15097224 */ /* 0x004fc600078e0209 */
[----:B------:R-:W2:Y:S01]  /*0950*/  LDS R21, [R4+0x280] ;  /* 0x0002800004157984 */ /* 0x000ea20000000800 */
[----:B0-----:R-:W-:-:S04]  /*0960*/  IMAD R9, R8, R11, R9 ;  /* 0x0000000b08097224 */ /* 0x001fc800078e0209 */
[----:B-1----:R-:W-:Y:S02]  /*0970*/  IMAD R9, R12, R26, R9 ;  /* 0x0000001a0c097224 */ /* 0x002fe400078e0209 */
[----:B------:R-:W0:Y:S02]  /*0980*/  LDS R12, [R4+0x2c0] ;  /* 0x0002c000040c7984 */ /* 0x000e240000000800 */
[----:B---3--:R-:W-:Y:S02]  /*0990*/  IMAD R20, R20, R13, R9 ;  /* 0x0000000d14147224 */ /* 0x008fe400078e0209 */
[----:B------:R-:W-:Y:S04]  /*09a0*/  LDS R13, [R4+0x300] ;  /* 0x00030000040d7984 */ /* 0x000fe80000000800 */
[----:B------:R-:W1:Y:S01]  /*09b0*/  LDS.128 R8, [R19+0x30] ;  /* 0x0000300013087984 */ /* 0x000e620000000c00 */
[----:B--2---:R-:W-:-:S03]  /*09c0*/  IMAD R14, R21, R14, R20 ;  /* 0x0000000e150e7224 */ /* 0x004fc600078e0214 */
[----:B------:R-:W2:Y:S04]  /*09d0*/  LDS R20, [R4+0x340] ;  /* 0x0003400004147984 */ /* 0x000ea80000000800 */
[----:B------:R-:W3:Y:S04]  /*09e0*/  LDS R21, [R4+0x380] ;  /* 0x0003800004157984 */ /* 0x000ee80000000800 */
[----:B------:R-:W4:Y:S01]  /*09f0*/  LDS R26, [R4+0x3c0] ;  /* 0x0003c000041a7984 */ /* 0x000f220000000800 */
[----:B0-----:R-:W-:-:S04]  /*0a00*/  IMAD R12, R12, R15, R14 ;  /* 0x0000000f0c0c7224 */ /* 0x001fc800078e020e */
[----:B-1----:R-:W-:-:S04]  /*0a10*/  IMAD R8, R8, R13, R12 ;  /* 0x0000000d08087224 */ /* 0x002fc800078e020c */
[----:B--2---:R-:W-:-:S04]  /*0a20*/  IMAD R9, R20, R9, R8 ;  /* 0x0000000914097224 */ /* 0x004fc800078e0208 */
[----:B---3--:R-:W-:-:S04]  /*0a30*/  IMAD R10, R21, R10, R9 ;  /* 0x0000000a150a7224 */ /* 0x008fc800078e0209 */
[----:B----4-:R-:W-:Y:S01]  /*0a40*/  IMAD R21, R26, R11, R10 ;  /* 0x0000000b1a157224 */ /* 0x010fe200078e020a */
[----:B------:R-:W-:Y:S06]  /*0a50*/  BAR.SYNC.DEFER_BLOCKING 0x0 ;  /* 0x0000000000007b1d */ /* 0x000fec0000010000 */
[----:B------:R-:W-:Y:S05]  /*0a60*/  BRA.U UP0, `(.L_x_2) ;  /* 0xfffffff900207547 */ /* 0x000fea000b83ffff */
[----:B------:R-:W-:-:S04]  /*0a70*/  USHF.L.U32 UR4, UR4, 0x4, URZ ;  /* 0x0000000404047899 */ /* 0x000fc800080006ff */
[----:B------:R-:W-:-:S12]  /*0a80*/  ULOP3.LUT UR4, UR4, 0xffffffe0, URZ, 0xc0, !UPT ;  /* 0xffffffe004047892 */ /* 0x000fd8000f8ec0ff */
.L_x_1:
[----:B------:R-:W-:-:S04]  /*0a90*/  ULOP3.LUT UR5, UR5, 0x1, URZ, 0xc0, !UPT ;  /* 0x0000000105057892 */ /* 0x000fc8000f8ec0ff */
[----:B------:R-:W-:-:S09]  /*0aa0*/  UISETP.NE.U32.AND UP0, UPT, UR5, 0x1, UPT ;  /* 0x000000010500788c */ /* 0x000fd2000bf05070 */
[----:B------:R-:W-:Y:S05]  /*0ab0*/  BRA.U !UP0, `(.L_x_0) ;  /* 0x0000000108ec7547 */ /* 0x000fea000b800000 */
[----:B------:R-:W0:Y:S01]  /*0ac0*/  LDCU UR5, c[0x0][0x398] ;  /* 0x00007300ff0577ac */ /* 0x000e220008000800 */
[----:B------:R-:W-:Y:S02]  /*0ad0*/  IADD3 R4, PT, PT, R2, UR4, RZ ;  /* 0x0000000402047c10 */ /* 0x000fe4000fffe0ff */
[----:B------:R-:W-:Y:S01]  /*0ae0*/  IADD3 R5, PT, PT, R0, UR4, RZ ;  /* 0x0000000400057c10 */ /* 0x000fe2000fffe0ff */
[----:B------:R-:W1:Y:S01]  /*0af0*/  LDCU UR6, c[0x0][0x3a0] ;  /* 0x00007400ff0677ac */ /* 0x000e620008000800 */
[----:B------:R-:W-:Y:S02]  /*0b00*/  ISETP.GE.AND P0, PT, R4, UR9, PT ;  /* 0x0000000904007c0c */ /* 0x000fe4000bf06270 */
[----:B------:R-:W-:Y:S02]  /*0b10*/  ISETP.GE.AND P1, PT, R5, UR9, PT ;  /* 0x0000000905007c0c */ /* 0x000fe4000bf26270 */
[----:B0-----:R-:W-:Y:S02]  /*0b20*/  ISETP.GE.OR P0, PT, R25, UR5, P0 ;  /* 0x0000000519007c0c */ /* 0x001fe40008706670 */
[----:B-1----:R-:W-:-:S11]  /*0b30*/  ISETP.GE.OR P1, PT, R24, UR6, P1 ;  /* 0x0000000618007c0c */ /* 0x002fd60008f26670 */
[----:B------:R-:W0:Y:S01]  /*0b40*/  @!P0 LDC.64 R2, c[0x0][0x380] ;  /* 0x0000e000ff028b82 */ /* 0x000e220000000a00 */
[----:B------:R-:W-:Y:S01]  /*0b50*/  @!P0 IADD3 R23, PT, PT, R23, R4, RZ ;  /* 0x0000000417178210 */ /* 0x000fe20007ffe0ff */
[----:B------:R-:W-:-:S06]  /*0b60*/  @!P1 IMAD R5, R5, UR6, R24 ;  /* 0x0000000605059c24 */ /* 0x000fcc000f8e0218 */
[----:B------:R-:W1:Y:S01]  /*0b70*/  @!P1 LDC.64 R8, c[0x0][0x388] ;  /* 0x0000e200ff089b82 */ /* 0x000e620000000a00 */
[----:B0-----:R-:W-:-:S05]  /*0b80*/  @!P0 IMAD.WIDE R2, R23, 0x4, R2 ;  /* 0x0000000417028825 */ /* 0x001fca00078e0202 */
[----:B------:R-:W2:Y:S01]  /*0b90*/  @!P0 LDG.E R12, desc[UR10][R2.64] ;  /* 0x0000000a020c8981 */ /* 0x000ea2000c1e1900 */
[----:B-1----:R-:W-:-:S05]  /*0ba0*/  @!P1 IMAD.WIDE R8, R5, 0x4, R8 ;  /* 0x0000000405089825 */ /* 0x002fca00078e0208 */
[----:B------:R-:W3:Y:S01]  /*0bb0*/  @!P1 LDG.E R14, desc[UR10][R8.64] ;  /* 0x0000000a080e9981 */ /* 0x000ee2000c1e1900 */
[----:B------:R-:W0:Y:S02]  /*0bc0*/  S2R R0, SR_TID.X ;  /* 0x0000000000007919 */ /* 0x000e240000002100 */
[C---:B0-----:R-:W-:Y:S02]  /*0bd0*/  @!P0 LEA R15, R0.reuse, R19, 0x2 ;  /* 0x00000013000f8211 */ /* 0x041fe400078e10ff */
[----:B------:R-:W-:-:S03]  /*0be0*/  LEA R0, R0, UR7, 0x2 ;  /* 0x0000000700007c11 */ /* 0x000fc6000f8e10ff */
[----:B--2---:R-:W-:Y:S04]  /*0bf0*/  @!P0 STS [R15], R12 ;  /* 0x0000000c0f008388 */ /* 0x004fe80000000800 */
[----:B---3--:R-:W-:Y:S01]  /*0c00*/  @!P1 STS [R17], R14 ;  /* 0x0000000e11009388 */ /* 0x008fe20000000800 */
[----:B------:R-:W-:Y:S06]  /*0c10*/  BAR.SYNC.DEFER_BLOCKING 0x0 ;  /* 0x0000000000007b1d */ /* 0x000fec0000010000 */
[----:B------:R-:W-:Y:S04]  /*0c20*/  LDS R13, [R0] ;  /* 0x00000000000d7984 */ /* 0x000fe80000000800 */
[----:B------:R-:W0:Y:S04]  /*0c30*/  LDS.128 R4, [R19] ;  /* 0x0000000013047984 */ /* 0x000e280000000c00 */
[----:B------:R-:W1:Y:S04]  /*0c40*/  LDS R20, [R0+0x40] ;  /* 0x0000400000147984 */ /* 0x000e680000000800 */
[----:B------:R-:W2:Y:S04]  /*0c50*/  LDS R27, [R0+0x80] ;  /* 0x00008000001b7984 */ /* 0x000ea80000000800 */
[----:B------:R-:W3:Y:S04]  /*0c60*/  LDS R22, [R0+0xc0] ;  /* 0x0000c00000167984 */ /* 0x000ee80000000800 */
[----:B------:R-:W-:Y:S04]  /*0c70*/  LDS R3, [R0+0x100] ;  /* 0x0001000000037984 */ /* 0x000fe80000000800 */
[----:B------:R-:W4:Y:S04]  /*0c80*/  LDS.128 R8, [R19+0x10] ;  /* 0x0000100013087984 */ /* 0x000f280000000c00 */
[----:B------:R-:W5:Y:S04]  /*0c90*/  LDS R2, [R0+0x140] ;  /* 0x0001400000027984 */ /* 0x000f680000000800 */
[----:B------:R-:W5:Y:S04]  /*0ca0*/  LDS R23, [R0+0x180] ;  /* 0x0001800000177984 */ /* 0x000f680000000800 */
[----:B------:R-:W5:Y:S04]  /*0cb0*/  LDS R16, [R0+0x1c0] ;  /* 0x0001c00000107984 */ /* 0x000f680000000800 */
[----:B------:R-:W-:Y:S01]  /*0cc0*/  LDS R17, [R0+0x200] ;  /* 0x0002000000117984 */ /* 0x000fe20000000800 */
[----:B0-----:R-:W-:-:S03]  /*0cd0*/  IMAD R4, R4, R13, R21 ;  /* 0x0000000d04047224 */ /* 0x001fc600078e0215 */
[----:B------:R-:W-:Y:S04]  /*0ce0*/  LDS R18, [R0+0x240] ;  /* 0x0002400000127984 */ /* 0x000fe80000000800 */
[----:B------:R-:W0:Y:S01]  /*0cf0*/  LDS.128 R12, [R19+0x20] ;  /* 0x00002000130c7984 */ /* 0x000e220000000c00 */
[----:B-1----:R-:W-:-:S03]  /*0d00*/  IMAD R4, R20, R5, R4 ;  /* 0x0000000514047224 */ /* 0x002fc600078e0204 */
[----:B------:R-:W1:Y:S01]  /*0d10*/  LDS R21, [R0+0x280] ;  /* 0x0002800000157984 */ /* 0x000e620000000800 */
[----:B--2---:R-:W-:-:S03]  /*0d20*/  IMAD R4, R27, R6, R4 ;  /* 0x000000061b047224 */ /* 0x004fc600078e0204 */
[----:B------:R-:W2:Y:S01]  /*0d30*/  LDS R20, [R0+0x2c0] ;  /* 0x0002c00000147984 */ /* 0x000ea20000000800 */
[----:B---3--:R-:W-:-:S03]  /*0d40*/  IMAD R26, R22, R7, R4 ;  /* 0x00000007161a7224 */ /* 0x008fc600078e0204 */
[----:B------:R-:W-:Y:S04]  /*0d50*/  LDS R27, [R0+0x300] ;  /* 0x00030000001b7984 */ /* 0x000fe80000000800 */
[----:B------:R-:W3:Y:S01]  /*0d60*/  LDS.128 R4, [R19+0x30] ;  /* 0x0000300013047984 */ /* 0x000ee20000000c00 */
[----:B----4-:R-:W-:-:S03]  /*0d70*/  IMAD R8, R8, R3, R26 ;  /* 0x0000000308087224 */ /* 0x010fc600078e021a */
[----:B------:R-:W4:Y:S01]  /*0d80*/  LDS R22, [R0+0x340] ;  /* 0x0003400000167984 */ /* 0x000f220000000800 */
[----:B-----5:R-:W-:-:S03]  /*0d90*/  IMAD R8, R2, R9, R8 ;  /* 0x0000000902087224 */ /* 0x020fc600078e0208 */
[----:B------:R-:W5:Y:S04]  /*0da0*/  LDS R3, [R0+0x380] ;  /* 0x0003800000037984 */ /* 0x000f680000000800 */
[----:B------:R-:W5:Y:S01]  /*0db0*/  LDS R2, [R0+0x3c0] ;  /* 0x0003c00000027984 */ /* 0x000f620000000800 */
[----:B------:R-:W-:-:S04]  /*0dc0*/  IMAD R8, R23, R10, R8 ;  /* 0x0000000a17087224 */ /* 0x000fc800078e0208 */
[----:B------:R-:W-:-:S04]  /*0dd0*/  IMAD R8, R16, R11, R8 ;  /* 0x0000000b10087224 */ /* 0x000fc800078e0208 */
[----:B0-----:R-:W-:-:S04]  /*0de0*/  IMAD R8, R12, R17, R8 ;  /* 0x000000110c087224 */ /* 0x001fc800078e0208 */
[----:B------:R-:W-:-:S04]  /*0df0*/  IMAD R8, R18, R13, R8 ;  /* 0x0000000d12087224 */ /* 0x000fc800078e0208 */
[----:B-1----:R-:W-:-:S04]  /*0e00*/  IMAD R8, R21, R14, R8 ;  /* 0x0000000e15087224 */ /* 0x002fc800078e0208 */
[----:B--2---:R-:W-:-:S04]  /*0e10*/  IMAD R8, R20, R15, R8 ;  /* 0x0000000f14087224 */ /* 0x004fc800078e0208 */
[----:B---3--:R-:W-:-:S04]  /*0e20*/  IMAD R4, R4, R27, R8 ;  /* 0x0000001b04047224 */ /* 0x008fc800078e0208 */
[----:B----4-:R-:W-:-:S04]  /*0e30*/  IMAD R4, R22, R5, R4 ;  /* 0x0000000516047224 */ /* 0x010fc800078e0204 */
[----:B-----5:R-:W-:-:S04]  /*0e40*/  IMAD R3, R3, R6, R4 ;  /* 0x0000000603037224 */ /* 0x020fc800078e0204 */
[----:B------:R-:W-:Y:S01]  /*0e50*/  IMAD R21, R2, R7, R3 ;  /* 0x0000000702157224 */ /* 0x000fe200078e0203 */
[----:B------:R-:W-:Y:S06]  /*0e60*/  BAR.SYNC.DEFER_BLOCKING 0x0 ;  /* 0x0000000000007b1d */ /* 0x000fec0000010000 */
.L_x_0:
[----:B------:R-:W0:Y:S01]  /*0e70*/  LDCU UR4, c[0x0][0x3a0] ;  /* 0x00007400ff0477ac */ /* 0x000e220008000800 */
[----:B------:R-:W1:Y:S01]  /*0e80*/  LDCU UR5, c[0x0][0x398] ;  /* 0x00007300ff0577ac */ /* 0x000e620008000800 */
[----:B0-----:R-:W-:-:S04]  /*0e90*/  ISETP.GE.AND P0, PT, R24, UR4, PT ;  /* 0x0000000418007c0c */ /* 0x001fc8000bf06270 */
[----:B-1----:R-:W-:-:S13]  /*0ea0*/  ISETP.GE.OR P0, PT, R25, UR5, P0 ;  /* 0x0000000519007c0c */ /* 0x002fda0008706670 */
[----:B------:R-:W-:Y:S05]  /*0eb0*/  @P0 EXIT ;  /* 0x000000000000094d */ /* 0x000fea0003800000 */
[----:B------:R-:W0:Y:S01]  /*0ec0*/  LDC.64 R2, c[0x0][0x390] ;  /* 0x0000e400ff027b82 */ /* 0x000e220000000a00 */
[----:B------:R-:W-:-:S04]  /*0ed0*/  IMAD R25, R25, UR4, R24 ;  /* 0x0000000419197c24 */ /* 0x000fc8000f8e0218 */
[----:B0-----:R-:W-:-:S05]  /*0ee0*/  IMAD.WIDE R2, R25, 0x4, R2 ;  /* 0x0000000419027825 */ /* 0x001fca00078e0202 */
[----:B------:R-:W-:Y:S01]  /*0ef0*/  STG.E desc[UR10][R2.64], R21 ;  /* 0x0000001502007986 */ /* 0x000fe2000c10190a */
[----:B------:R-:W-:Y:S05]  /*0f00*/  EXIT ;  /* 0x000000000000794d */ /* 0x000fea0003800000 */
.L_x_3:
[----:B------:R-:W-:-:S00]  /*0f10*/  BRA `(.L_x_3) ;  /* 0xfffffffc00fc7947 */ /* 0x000fc0000383ffff */
[----:B------:R-:W-:-:S00]  /*0f20*/  NOP ;  /* 0x0000000000007918 */ /* 0x000fc00000000000 */
        /* <DEDUP_REMOVED lines=13> */
.L_x_4:


//--------------------- .nv.shared._Z4gemmPiS_S_iii --------------------------
	.section	.nv.shared._Z4gemmPiS_S_iii,"aw",@nobits
	.sectionflags	@""
	.align	4
.nv.shared._Z4gemmPiS_S_iii:
	.zero		3072


//--------------------- .nv.shared.reserved.0     --------------------------
	.section	.nv.shared.reserved.0,"aw",@nobits
	.weak		__nv_reservedSMEM_offset_0_alias
	.size		__nv_reservedSMEM_offset_0_alias, 0, 64
	.other		__nv_reservedSMEM_offset_0_alias,@"STO_CUDA_RESERVED_SHARED STV_DEFAULT"
__nv_reservedSMEM_offset_0_alias:
	.zero		0
	.zero		64


//--------------------- .nv.constant0._Z4gemmPiS_S_iii --------------------------
	.section	.nv.constant0._Z4gemmPiS_S_iii,"a",@progbits
	.sectionflags	@""
	.align	4
.nv.constant0._Z4gemmPiS_S_iii:
	.zero		932


//--------------------- SYMBOLS --------------------------

	.type		.nv.reservedSmem.offset0,@object
	.size		.nv.reservedSmem.offset0,0x4
	.type		.nv.reservedSmem.cap,@object
	.size		.nv.reservedSmem.cap,0x4
